//
// Generated by NVIDIA NVVM Compiler
//
// Compiler Build ID: CL-36424714
// Cuda compilation tools, release 13.0, V13.0.88
// Based on NVVM 20.0.0
//

.version 9.0
.target sm_100
.address_size 64

	// .globl	_Z22multiply_kernel_stupid6MatrixS_S_
// _ZZ21multiply_kernel_smart6MatrixS_S_E11left_shared has been demoted
// _ZZ21multiply_kernel_smart6MatrixS_S_E12right_shared has been demoted

.visible .entry _Z22multiply_kernel_stupid6MatrixS_S_(
	.param .align 8 .b8 _Z22multiply_kernel_stupid6MatrixS_S__param_0[16],
	.param .align 8 .b8 _Z22multiply_kernel_stupid6MatrixS_S__param_1[16],
	.param .align 8 .b8 _Z22multiply_kernel_stupid6MatrixS_S__param_2[16]
)
{
	.reg .pred 	%p<10>;
	.reg .b32 	%r<108>;
	.reg .b64 	%rd<53>;

	ld.param.u64 	%rd6, [_Z22multiply_kernel_stupid6MatrixS_S__param_2+8];
	ld.param.u32 	%r2, [_Z22multiply_kernel_stupid6MatrixS_S__param_1+4];
	ld.param.u32 	%r1, [_Z22multiply_kernel_stupid6MatrixS_S__param_0+4];
	ld.param.u64 	%rd7, [_Z22multiply_kernel_stupid6MatrixS_S__param_1+8];
	ld.param.u64 	%rd8, [_Z22multiply_kernel_stupid6MatrixS_S__param_0+8];
	ld.param.v2.u32 	{%r32, %r33}, [_Z22multiply_kernel_stupid6MatrixS_S__param_2];
	cvta.to.global.u64 	%rd1, %rd8;
	cvta.to.global.u64 	%rd2, %rd7;
	mov.u32 	%r35, %ctaid.y;
	mov.u32 	%r36, %ntid.y;
	mov.u32 	%r37, %tid.y;
	mad.lo.s32 	%r3, %r35, %r36, %r37;
	mov.u32 	%r38, %ctaid.x;
	mov.u32 	%r39, %ntid.x;
	mov.u32 	%r40, %tid.x;
	mad.lo.s32 	%r4, %r38, %r39, %r40;
	setp.lt.s32 	%p1, %r1, 1;
	mov.b32 	%r107, 0;
	@%p1 bra 	$L__BB0_12;
	mul.lo.s32 	%r5, %r1, %r3;
	and.b32  	%r6, %r1, 7;
	setp.lt.u32 	%p2, %r1, 8;
	mov.b32 	%r107, 0;
	mov.u32 	%r103, %r107;
	@%p2 bra 	$L__BB0_4;
	and.b32  	%r103, %r1, 2147483640;
	neg.s32 	%r96, %r103;
	shl.b32 	%r9, %r2, 3;
	mul.wide.u32 	%rd9, %r5, 4;
	add.s64 	%rd10, %rd9, %rd1;
	add.s64 	%rd52, %rd10, 16;
	mov.b32 	%r107, 0;
	mul.wide.s32 	%rd13, %r2, 4;
	mov.u32 	%r95, %r4;
$L__BB0_3:
	.pragma "nounroll";
	ld.global.u32 	%r44, [%rd52+-16];
	mul.wide.s32 	%rd11, %r95, 4;
	add.s64 	%rd12, %rd2, %rd11;
	ld.global.u32 	%r45, [%rd12];
	mad.lo.s32 	%r46, %r45, %r44, %r107;
	ld.global.u32 	%r47, [%rd52+-12];
	add.s64 	%rd14, %rd12, %rd13;
	ld.global.u32 	%r48, [%rd14];
	mad.lo.s32 	%r49, %r48, %r47, %r46;
	ld.global.u32 	%r50, [%rd52+-8];
	add.s64 	%rd15, %rd14, %rd13;
	ld.global.u32 	%r51, [%rd15];
	mad.lo.s32 	%r52, %r51, %r50, %r49;
	ld.global.u32 	%r53, [%rd52+-4];
	add.s64 	%rd16, %rd15, %rd13;
	ld.global.u32 	%r54, [%rd16];
	mad.lo.s32 	%r55, %r54, %r53, %r52;
	ld.global.u32 	%r56, [%rd52];
	add.s64 	%rd17, %rd16, %rd13;
	ld.global.u32 	%r57, [%rd17];
	mad.lo.s32 	%r58, %r57, %r56, %r55;
	ld.global.u32 	%r59, [%rd52+4];
	add.s64 	%rd18, %rd17, %rd13;
	ld.global.u32 	%r60, [%rd18];
	mad.lo.s32 	%r61, %r60, %r59, %r58;
	ld.global.u32 	%r62, [%rd52+8];
	add.s64 	%rd19, %rd18, %rd13;
	ld.global.u32 	%r63, [%rd19];
	mad.lo.s32 	%r64, %r63, %r62, %r61;
	ld.global.u32 	%r65, [%rd52+12];
	add.s64 	%rd20, %rd19, %rd13;
	ld.global.u32 	%r66, [%rd20];
	mad.lo.s32 	%r107, %r66, %r65, %r64;
	add.s32 	%r96, %r96, 8;
	add.s32 	%r95, %r95, %r9;
	add.s64 	%rd52, %rd52, 32;
	setp.ne.s32 	%p3, %r96, 0;
	@%p3 bra 	$L__BB0_3;
$L__BB0_4:
	setp.eq.s32 	%p4, %r6, 0;
	@%p4 bra 	$L__BB0_12;
	and.b32  	%r19, %r1, 3;
	setp.lt.u32 	%p5, %r6, 4;
	@%p5 bra 	$L__BB0_7;
	add.s32 	%r68, %r103, %r5;
	mad.lo.s32 	%r69, %r103, %r2, %r4;
	mul.wide.u32 	%rd21, %r68, 4;
	add.s64 	%rd22, %rd1, %rd21;
	ld.global.u32 	%r70, [%rd22];
	mul.wide.s32 	%rd23, %r69, 4;
	add.s64 	%rd24, %rd2, %rd23;
	ld.global.u32 	%r71, [%rd24];
	mad.lo.s32 	%r72, %r71, %r70, %r107;
	cvt.u64.u32 	%rd25, %r5;
	cvt.u64.u32 	%rd26, %r103;
	add.s64 	%rd27, %rd26, %rd25;
	shl.b64 	%rd28, %rd27, 2;
	add.s64 	%rd29, %rd1, %rd28;
	ld.global.u32 	%r73, [%rd29+4];
	mul.wide.s32 	%rd30, %r2, 4;
	add.s64 	%rd31, %rd24, %rd30;
	ld.global.u32 	%r74, [%rd31];
	mad.lo.s32 	%r75, %r74, %r73, %r72;
	ld.global.u32 	%r76, [%rd29+8];
	add.s64 	%rd32, %rd31, %rd30;
	ld.global.u32 	%r77, [%rd32];
	mad.lo.s32 	%r78, %r77, %r76, %r75;
	ld.global.u32 	%r79, [%rd29+12];
	add.s64 	%rd33, %rd32, %rd30;
	ld.global.u32 	%r80, [%rd33];
	mad.lo.s32 	%r107, %r80, %r79, %r78;
	add.s32 	%r103, %r103, 4;
$L__BB0_7:
	setp.eq.s32 	%p6, %r19, 0;
	@%p6 bra 	$L__BB0_12;
	setp.eq.s32 	%p7, %r19, 1;
	@%p7 bra 	$L__BB0_10;
	add.s32 	%r82, %r103, %r5;
	mad.lo.s32 	%r83, %r103, %r2, %r4;
	mul.wide.u32 	%rd34, %r82, 4;
	add.s64 	%rd35, %rd1, %rd34;
	ld.global.u32 	%r84, [%rd35];
	mul.wide.s32 	%rd36, %r83, 4;
	add.s64 	%rd37, %rd2, %rd36;
	ld.global.u32 	%r85, [%rd37];
	mad.lo.s32 	%r86, %r85, %r84, %r107;
	cvt.u64.u32 	%rd38, %r5;
	cvt.u64.u32 	%rd39, %r103;
	add.s64 	%rd40, %rd39, %rd38;
	shl.b64 	%rd41, %rd40, 2;
	add.s64 	%rd42, %rd1, %rd41;
	ld.global.u32 	%r87, [%rd42+4];
	mul.wide.s32 	%rd43, %r2, 4;
	add.s64 	%rd44, %rd37, %rd43;
	ld.global.u32 	%r88, [%rd44];
	mad.lo.s32 	%r107, %r88, %r87, %r86;
	add.s32 	%r103, %r103, 2;
$L__BB0_10:
	and.b32  	%r89, %r1, 1;
	setp.eq.b32 	%p8, %r89, 1;
	not.pred 	%p9, %p8;
	@%p9 bra 	$L__BB0_12;
	add.s32 	%r90, %r103, %r5;
	mad.lo.s32 	%r91, %r103, %r2, %r4;
	mul.wide.u32 	%rd45, %r90, 4;
	add.s64 	%rd46, %rd1, %rd45;
	ld.global.u32 	%r92, [%rd46];
	mul.wide.s32 	%rd47, %r91, 4;
	add.s64 	%rd48, %rd2, %rd47;
	ld.global.u32 	%r93, [%rd48];
	mad.lo.s32 	%r107, %r93, %r92, %r107;
$L__BB0_12:
	cvta.to.global.u64 	%rd49, %rd6;
	mad.lo.s32 	%r94, %r32, %r3, %r4;
	mul.wide.s32 	%rd50, %r94, 4;
	add.s64 	%rd51, %rd49, %rd50;
	st.global.u32 	[%rd51], %r107;
	ret;

}
	// .globl	_Z21multiply_kernel_smart6MatrixS_S_
.visible .entry _Z21multiply_kernel_smart6MatrixS_S_(
	.param .align 8 .b8 _Z21multiply_kernel_smart6MatrixS_S__param_0[16],
	.param .align 8 .b8 _Z21multiply_kernel_smart6MatrixS_S__param_1[16],
	.param .align 8 .b8 _Z21multiply_kernel_smart6MatrixS_S__param_2[16]
)
{
	.reg .pred 	%p<16>;
	.reg .b32 	%r<177>;
	.reg .b64 	%rd<13>;
	// demoted variable
	.shared .align 4 .b8 _ZZ21multiply_kernel_smart6MatrixS_S_E11left_shared[4096];
	// demoted variable
	.shared .align 4 .b8 _ZZ21multiply_kernel_smart6MatrixS_S_E12right_shared[4096];
	ld.param.u64 	%rd4, [_Z21multiply_kernel_smart6MatrixS_S__param_2+8];
	ld.param.u64 	%rd3, [_Z21multiply_kernel_smart6MatrixS_S__param_1+8];
	ld.param.u64 	%rd2, [_Z21multiply_kernel_smart6MatrixS_S__param_0+8];
	ld.param.v2.u32 	{%r54, %r55}, [_Z21multiply_kernel_smart6MatrixS_S__param_0];
	ld.param.v2.u32 	{%r56, %r57}, [_Z21multiply_kernel_smart6MatrixS_S__param_1];
	ld.param.v2.u32 	{%r58, %r59}, [_Z21multiply_kernel_smart6MatrixS_S__param_2];
	mov.u32 	%r3, %tid.y;
	mov.u32 	%r60, %ntid.y;
	mov.u32 	%r4, %ctaid.y;
	mad.lo.s32 	%r5, %r60, %r4, %r3;
	mov.u32 	%r6, %tid.x;
	mov.u32 	%r7, %ntid.x;
	mov.u32 	%r8, %ctaid.x;
	mad.lo.s32 	%r9, %r7, %r8, %r6;
	add.s32 	%r61, %r7, %r55;
	add.s32 	%r62, %r61, -1;
	div.u32 	%r10, %r62, %r7;
	setp.lt.s32 	%p1, %r10, 1;
	@%p1 bra 	$L__BB1_18;
	cvta.to.global.u64 	%rd5, %rd4;
	mad.lo.s32 	%r64, %r3, %r7, %r6;
	shl.b32 	%r65, %r64, 2;
	mov.u32 	%r66, _ZZ21multiply_kernel_smart6MatrixS_S_E11left_shared;
	add.s32 	%r11, %r66, %r65;
	mov.u32 	%r67, _ZZ21multiply_kernel_smart6MatrixS_S_E12right_shared;
	add.s32 	%r12, %r67, %r65;
	mul.lo.s32 	%r13, %r4, %r7;
	mad.lo.s32 	%r68, %r59, %r5, %r9;
	mul.wide.s32 	%rd6, %r68, 4;
	add.s64 	%rd1, %rd5, %rd6;
	and.b32  	%r14, %r7, 7;
	add.s32 	%r15, %r14, -1;
	and.b32  	%r16, %r7, 2040;
	and.b32  	%r17, %r7, 1;
	and.b32  	%r69, %r7, -8;
	neg.s32 	%r18, %r69;
	shl.b32 	%r70, %r8, 2;
	add.s32 	%r19, %r67, %r70;
	shl.b32 	%r20, %r7, 5;
	shl.b32 	%r71, %r13, 2;
	add.s32 	%r72, %r71, %r66;
	add.s32 	%r21, %r72, 16;
	shl.b32 	%r22, %r7, 2;
	mov.b32 	%r160, 0;
$L__BB1_2:
	setp.ge.s32 	%p2, %r5, %r54;
	mul.lo.s32 	%r74, %r160, %r7;
	add.s32 	%r24, %r74, %r6;
	add.s32 	%r25, %r74, %r3;
	setp.ge.s32 	%p3, %r24, %r55;
	mov.b32 	%r161, 0;
	or.pred  	%p4, %p3, %p2;
	@%p4 bra 	$L__BB1_4;
	mad.lo.s32 	%r75, %r55, %r5, %r24;
	cvta.to.global.u64 	%rd7, %rd2;
	mul.wide.s32 	%rd8, %r75, 4;
	add.s64 	%rd9, %rd7, %rd8;
	ld.global.u32 	%r161, [%rd9];
$L__BB1_4:
	setp.ge.s32 	%p5, %r9, %r57;
	st.shared.u32 	[%r11], %r161;
	setp.ge.s32 	%p6, %r25, %r56;
	mov.b32 	%r162, 0;
	or.pred  	%p7, %p5, %p6;
	@%p7 bra 	$L__BB1_6;
	mad.lo.s32 	%r77, %r25, %r57, %r9;
	cvta.to.global.u64 	%rd10, %rd3;
	mul.wide.s32 	%rd11, %r77, 4;
	add.s64 	%rd12, %rd10, %rd11;
	ld.global.u32 	%r162, [%rd12];
$L__BB1_6:
	setp.lt.u32 	%p8, %r7, 8;
	st.shared.u32 	[%r12], %r162;
	bar.sync 	0;
	mov.b32 	%r171, 0;
	mov.u32 	%r176, %r171;
	@%p8 bra 	$L__BB1_9;
	mov.b32 	%r176, 0;
	mov.u32 	%r163, %r21;
	mov.u32 	%r164, %r19;
	mov.u32 	%r165, %r18;
$L__BB1_8:
	.pragma "nounroll";
	ld.shared.u32 	%r81, [%r163+-16];
	ld.shared.u32 	%r82, [%r164];
	mad.lo.s32 	%r83, %r82, %r81, %r176;
	ld.shared.u32 	%r84, [%r163+-12];
	add.s32 	%r85, %r164, %r22;
	ld.shared.u32 	%r86, [%r85];
	mad.lo.s32 	%r87, %r86, %r84, %r83;
	ld.shared.u32 	%r88, [%r163+-8];
	add.s32 	%r89, %r85, %r22;
	ld.shared.u32 	%r90, [%r89];
	mad.lo.s32 	%r91, %r90, %r88, %r87;
	ld.shared.u32 	%r92, [%r163+-4];
	add.s32 	%r93, %r89, %r22;
	ld.shared.u32 	%r94, [%r93];
	mad.lo.s32 	%r95, %r94, %r92, %r91;
	ld.shared.u32 	%r96, [%r163];
	add.s32 	%r97, %r93, %r22;
	ld.shared.u32 	%r98, [%r97];
	mad.lo.s32 	%r99, %r98, %r96, %r95;
	ld.shared.u32 	%r100, [%r163+4];
	add.s32 	%r101, %r97, %r22;
	ld.shared.u32 	%r102, [%r101];
	mad.lo.s32 	%r103, %r102, %r100, %r99;
	ld.shared.u32 	%r104, [%r163+8];
	add.s32 	%r105, %r101, %r22;
	ld.shared.u32 	%r106, [%r105];
	mad.lo.s32 	%r107, %r106, %r104, %r103;
	ld.shared.u32 	%r108, [%r163+12];
	add.s32 	%r109, %r105, %r22;
	ld.shared.u32 	%r110, [%r109];
	mad.lo.s32 	%r176, %r110, %r108, %r107;
	add.s32 	%r165, %r165, 8;
	add.s32 	%r164, %r164, %r20;
	add.s32 	%r163, %r163, 32;
	setp.ne.s32 	%p9, %r165, 0;
	mov.u32 	%r171, %r16;
	@%p9 bra 	$L__BB1_8;
$L__BB1_9:
	setp.eq.s32 	%p10, %r14, 0;
	@%p10 bra 	$L__BB1_17;
	setp.lt.u32 	%p11, %r15, 3;
	@%p11 bra 	$L__BB1_12;
	add.s32 	%r112, %r171, %r13;
	shl.b32 	%r113, %r112, 2;
	mov.u32 	%r114, _ZZ21multiply_kernel_smart6MatrixS_S_E11left_shared;
	add.s32 	%r115, %r114, %r113;
	ld.shared.u32 	%r116, [%r115];
	mad.lo.s32 	%r117, %r171, %r7, %r8;
	shl.b32 	%r118, %r117, 2;
	mov.u32 	%r119, _ZZ21multiply_kernel_smart6MatrixS_S_E12right_shared;
	add.s32 	%r120, %r119, %r118;
	ld.shared.u32 	%r121, [%r120];
	mad.lo.s32 	%r122, %r121, %r116, %r176;
	ld.shared.u32 	%r123, [%r115+4];
	add.s32 	%r124, %r120, %r22;
	ld.shared.u32 	%r125, [%r124];
	mad.lo.s32 	%r126, %r125, %r123, %r122;
	ld.shared.u32 	%r127, [%r115+8];
	add.s32 	%r128, %r124, %r22;
	ld.shared.u32 	%r129, [%r128];
	mad.lo.s32 	%r130, %r129, %r127, %r126;
	ld.shared.u32 	%r131, [%r115+12];
	add.s32 	%r132, %r128, %r22;
	ld.shared.u32 	%r133, [%r132];
	mad.lo.s32 	%r176, %r133, %r131, %r130;
	add.s32 	%r171, %r171, 4;
$L__BB1_12:
	and.b32  	%r135, %r7, 3;
	setp.eq.s32 	%p12, %r135, 0;
	@%p12 bra 	$L__BB1_17;
	setp.eq.s32 	%p13, %r135, 1;
	@%p13 bra 	$L__BB1_15;
	add.s32 	%r136, %r171, %r13;
	shl.b32 	%r137, %r136, 2;
	mov.u32 	%r138, _ZZ21multiply_kernel_smart6MatrixS_S_E11left_shared;
	add.s32 	%r139, %r138, %r137;
	ld.shared.u32 	%r140, [%r139];
	mad.lo.s32 	%r141, %r171, %r7, %r8;
	shl.b32 	%r142, %r141, 2;
	mov.u32 	%r143, _ZZ21multiply_kernel_smart6MatrixS_S_E12right_shared;
	add.s32 	%r144, %r143, %r142;
	ld.shared.u32 	%r145, [%r144];
	mad.lo.s32 	%r146, %r145, %r140, %r176;
	ld.shared.u32 	%r147, [%r139+4];
	add.s32 	%r148, %r144, %r22;
	ld.shared.u32 	%r149, [%r148];
	mad.lo.s32 	%r176, %r149, %r147, %r146;
	add.s32 	%r171, %r171, 2;
$L__BB1_15:
	setp.eq.s32 	%p14, %r17, 0;
	@%p14 bra 	$L__BB1_17;
	add.s32 	%r150, %r171, %r13;
	shl.b32 	%r151, %r150, 2;
	mov.u32 	%r152, _ZZ21multiply_kernel_smart6MatrixS_S_E11left_shared;
	add.s32 	%r153, %r152, %r151;
	ld.shared.u32 	%r154, [%r153];
	mad.lo.s32 	%r155, %r171, %r7, %r8;
	shl.b32 	%r156, %r155, 2;
	mov.u32 	%r157, _ZZ21multiply_kernel_smart6MatrixS_S_E12right_shared;
	add.s32 	%r158, %r157, %r156;
	ld.shared.u32 	%r159, [%r158];
	mad.lo.s32 	%r176, %r159, %r154, %r176;
$L__BB1_17:
	bar.sync 	0;
	st.global.u32 	[%rd1], %r176;
	add.s32 	%r160, %r160, 1;
	setp.ne.s32 	%p15, %r160, %r10;
	@%p15 bra 	$L__BB1_2;
$L__BB1_18:
	ret;

}


// ===== COMPILED SASS (sm_100) =====

	.target	sm_100

	.elftype	@"ET_EXEC"


//--------------------- .note.nv.tkinfo           --------------------------
	.section	.note.nv.tkinfo,"",@"SHT_NOTE"
	.sectionflags	@"SHF_NOTE_NV_TKINFO"
	.tkinfo
        /*0018*/ 	.word	0x00000002
        /*0030*/ 	.string	""
        /*0030*/ 	.string	"ptxas"
        /*0030*/ 	.string	"Cuda compilation tools, release 13.0, V13.0.88"
        /*0030*/ 	.string	"Build cuda_13.0.r13.0/compiler.36424714_0"
        /*0030*/ 	.string	"-arch sm_100 -m 64 "



//--------------------- .note.nv.cuinfo           --------------------------
	.section	.note.nv.cuinfo,"",@"SHT_NOTE"
	.sectionflags	@"SHF_NOTE_NV_CUINFO"
        /*0018*/ 	.short	0x0002
        /*001a*/ 	.short	0x0064
        /*001c*/ 	.short	0x0082
	.zero		2


//--------------------- .nv.info                  --------------------------
	.section	.nv.info,"",@"SHT_CUDA_INFO"
	.align	4


	//----- nvinfo : EIATTR_REGCOUNT
	.align		4
        /*0000*/ 	.byte	0x04, 0x2f
        /*0002*/ 	.short	(.L_1 - .L_0)
	.align		4
.L_0:
        /*0004*/ 	.word	index@(_Z22multiply_kernel_stupid6MatrixS_S_)
        /*0008*/ 	.word	0x00000020


	//----- nvinfo : EIATTR_FRAME_SIZE
	.align		4
.L_1:
        /*000c*/ 	.byte	0x04, 0x11
        /*000e*/ 	.short	(.L_3 - .L_2)
	.align		4
.L_2:
        /*0010*/ 	.word	index@(_Z22multiply_kernel_stupid6MatrixS_S_)
        /*0014*/ 	.word	0x00000000


	//----- nvinfo : EIATTR_REGCOUNT
	.align		4
.L_3:
        /*0018*/ 	.byte	0x04, 0x2f
        /*001a*/ 	.short	(.L_5 - .L_4)
	.align		4
.L_4:
        /*001c*/ 	.word	index@(_Z21multiply_kernel_smart6MatrixS_S_)
        /*0020*/ 	.word	0x00000020


	//----- nvinfo : EIATTR_FRAME_SIZE
	.align		4
.L_5:
        /*0024*/ 	.byte	0x04, 0x11
        /*0026*/ 	.short	(.L_7 - .L_6)
	.align		4
.L_6:
        /*0028*/ 	.word	index@(_Z21multiply_kernel_smart6MatrixS_S_)
        /*002c*/ 	.word	0x00000000


	//----- nvinfo : EIATTR_MIN_STACK_SIZE
	.align		4
.L_7:
        /*0030*/ 	.byte	0x04, 0x12
        /*0032*/ 	.short	(.L_9 - .L_8)
	.align		4
.L_8:
        /*0034*/ 	.word	index@(_Z21multiply_kernel_smart6MatrixS_S_)
        /*0038*/ 	.word	0x00000000


	//----- nvinfo : EIATTR_MIN_STACK_SIZE
	.align		4
.L_9:
        /*003c*/ 	.byte	0x04, 0x12
        /*003e*/ 	.short	(.L_11 - .L_10)
	.align		4
.L_10:
        /*0040*/ 	.word	index@(_Z22multiply_kernel_stupid6MatrixS_S_)
        /*0044*/ 	.word	0x00000000
.L_11:


//--------------------- .nv.compat                --------------------------
	.section	.nv.compat,"",@"SHT_CUDA_COMPAT_INFO"
	.align	4
        /*0000*/ 	.byte	0x02, 0x09, 0x00, 0x00, 0x02, 0x02, 0x01, 0x00, 0x02, 0x05, 0x05, 0x00, 0x03, 0x07, 0x01, 0x01
        /*0010*/ 	.byte	0x02, 0x03, 0x00, 0x00, 0x02, 0x06, 0x01, 0x00, 0x04, 0x0b, 0x08, 0x00, 0x09, 0x00, 0x00, 0x00
        /*0020*/ 	.byte	0x00, 0x00, 0x00, 0x00


//--------------------- .nv.info._Z21multiply_kernel_smart6MatrixS_S_ --------------------------
	.section	.nv.info._Z21multiply_kernel_smart6MatrixS_S_,"",@"SHT_CUDA_INFO"
	.sectionflags	@""
	.align	4


	//----- nvinfo : EIATTR_CUDA_API_VERSION
	.align		4
        /*0000*/ 	.byte	0x04, 0x37
        /*0002*/ 	.short	(.L_13 - .L_12)
.L_12:
        /*0004*/ 	.word	0x00000082


	//----- nvinfo : EIATTR_KPARAM_INFO
	.align		4
.L_13:
        /*0008*/ 	.byte	0x04, 0x17
        /*000a*/ 	.short	(.L_15 - .L_14)
.L_14:
        /*000c*/ 	.word	0x00000000
        /*0010*/ 	.short	0x0002
        /*0012*/ 	.short	0x0020
        /*0014*/ 	.byte	0x00, 0xf0, 0x41, 0x00


	//----- nvinfo : EIATTR_KPARAM_INFO
	.align		4
.L_15:
        /*0018*/ 	.byte	0x04, 0x17
        /*001a*/ 	.short	(.L_17 - .L_16)
.L_16:
        /*001c*/ 	.word	0x00000000
        /*0020*/ 	.short	0x0001
        /*0022*/ 	.short	0x0010
        /*0024*/ 	.byte	0x00, 0xf0, 0x41, 0x00


	//----- nvinfo : EIATTR_KPARAM_INFO
	.align		4
.L_17:
        /*0028*/ 	.byte	0x04, 0x17
        /*002a*/ 	.short	(.L_19 - .L_18)
.L_18:
        /*002c*/ 	.word	0x00000000
        /*0030*/ 	.short	0x0000
        /*0032*/ 	.short	0x0000
        /*0034*/ 	.byte	0x00, 0xf0, 0x41, 0x00


	//----- nvinfo : EIATTR_SPARSE_MMA_MASK
	.align		4
.L_19:
        /*0038*/ 	.byte	0x03, 0x50
        /*003a*/ 	.short	0x0000


	//----- nvinfo : EIATTR_MAXREG_COUNT
	.align		4
        /*003c*/ 	.byte	0x03, 0x1b
        /*003e*/ 	.short	0x00ff


	//----- nvinfo : EIATTR_NUM_BARRIERS
	.align		4
        /*0040*/ 	.byte	0x02, 0x4c
        /*0042*/ 	.byte	0x01
	.zero		1


	//----- nvinfo : EIATTR_MERCURY_ISA_VERSION
	.align		4
        /*0044*/ 	.byte	0x03, 0x5f
        /*0046*/ 	.short	0x0101


	//----- nvinfo : EIATTR_VRC_CTA_INIT_COUNT
	.align		4
        /*0048*/ 	.byte	0x02, 0x4a
	.zero		1
	.zero		1


	//----- nvinfo : EIATTR_EXIT_INSTR_OFFSETS
	.align		4
        /*004c*/ 	.byte	0x04, 0x1c
        /*004e*/ 	.short	(.L_21 - .L_20)


	//   ....[0]....
.L_20:
        /*0050*/ 	.word	0x00000180


	//   ....[1]....
        /*0054*/ 	.word	0x00000bc0


	//----- nvinfo : EIATTR_CBANK_PARAM_SIZE
	.align		4
.L_21:
        /*0058*/ 	.byte	0x03, 0x19
        /*005a*/ 	.short	0x0030


	//----- nvinfo : EIATTR_PARAM_CBANK
	.align		4
        /*005c*/ 	.byte	0x04, 0x0a
        /*005e*/ 	.short	(.L_23 - .L_22)
	.align		4
.L_22:
        /*0060*/ 	.word	index@(.nv.constant0._Z21multiply_kernel_smart6MatrixS_S_)
        /*0064*/ 	.short	0x0380
        /*0066*/ 	.short	0x0030


	//----- nvinfo : EIATTR_SW_WAR
	.align		4
.L_23:
        /*0068*/ 	.byte	0x04, 0x36
        /*006a*/ 	.short	(.L_25 - .L_24)
.L_24:
        /*006c*/ 	.word	0x00000008
.L_25:


//--------------------- .nv.info._Z22multiply_kernel_stupid6MatrixS_S_ --------------------------
	.section	.nv.info._Z22multiply_kernel_stupid6MatrixS_S_,"",@"SHT_CUDA_INFO"
	.sectionflags	@""
	.align	4


	//----- nvinfo : EIATTR_CUDA_API_VERSION
	.align		4
        /*0000*/ 	.byte	0x04, 0x37
        /*0002*/ 	.short	(.L_27 - .L_26)
.L_26:
        /*0004*/ 	.word	0x00000082


	//----- nvinfo : EIATTR_KPARAM_INFO
	.align		4
.L_27:
        /*0008*/ 	.byte	0x04, 0x17
        /*000a*/ 	.short	(.L_29 - .L_28)
.L_28:
        /*000c*/ 	.word	0x00000000
        /*0010*/ 	.short	0x0002
        /*0012*/ 	.short	0x0020
        /*0014*/ 	.byte	0x00, 0xf0, 0x41, 0x00


	//----- nvinfo : EIATTR_KPARAM_INFO
	.align		4
.L_29:
        /*0018*/ 	.byte	0x04, 0x17
        /*001a*/ 	.short	(.L_31 - .L_30)
.L_30:
        /*001c*/ 	.word	0x00000000
        /*0020*/ 	.short	0x0001
        /*0022*/ 	.short	0x0010
        /*0024*/ 	.byte	0x00, 0xf0, 0x41, 0x00


	//----- nvinfo : EIATTR_KPARAM_INFO
	.align		4
.L_31:
        /*0028*/ 	.byte	0x04, 0x17
        /*002a*/ 	.short	(.L_33 - .L_32)
.L_32:
        /*002c*/ 	.word	0x00000000
        /*0030*/ 	.short	0x0000
        /*0032*/ 	.short	0x0000
        /*0034*/ 	.byte	0x00, 0xf0, 0x41, 0x00


	//----- nvinfo : EIATTR_SPARSE_MMA_MASK
	.align		4
.L_33:
        /*0038*/ 	.byte	0x03, 0x50
        /*003a*/ 	.short	0x0000


	//----- nvinfo : EIATTR_MAXREG_COUNT
	.align		4
        /*003c*/ 	.byte	0x03, 0x1b
        /*003e*/ 	.short	0x00ff


	//----- nvinfo : EIATTR_MERCURY_ISA_VERSION
	.align		4
        /*0040*/ 	.byte	0x03, 0x5f
        /*0042*/ 	.short	0x0101


	//----- nvinfo : EIATTR_VRC_CTA_INIT_COUNT
	.align		4
        /*0044*/ 	.byte	0x02, 0x4a
	.zero		1
	.zero		1


	//----- nvinfo : EIATTR_EXIT_INSTR_OFFSETS
	.align		4
        /*0048*/ 	.byte	0x04, 0x1c
        /*004a*/ 	.short	(.L_35 - .L_34)


	//   ....[0]....
.L_34:
        /*004c*/ 	.word	0x00000900


	//----- nvinfo : EIATTR_CBANK_PARAM_SIZE
	.align		4
.L_35:
        /*0050*/ 	.byte	0x03, 0x19
        /*0052*/ 	.short	0x0030


	//----- nvinfo : EIATTR_PARAM_CBANK
	.align		4
        /*0054*/ 	.byte	0x04, 0x0a
        /*0056*/ 	.short	(.L_37 - .L_36)
	.align		4
.L_36:
        /*0058*/ 	.word	index@(.nv.constant0._Z22multiply_kernel_stupid6MatrixS_S_)
        /*005c*/ 	.short	0x0380
        /*005e*/ 	.short	0x0030


	//----- nvinfo : EIATTR_SW_WAR
	.align		4
.L_37:
        /*0060*/ 	.byte	0x04, 0x36
        /*0062*/ 	.short	(.L_39 - .L_38)
.L_38:
        /*0064*/ 	.word	0x00000008
.L_39:


//--------------------- .nv.callgraph             --------------------------
	.section	.nv.callgraph,"",@"SHT_CUDA_CALLGRAPH"
	.align	4
	.sectionentsize	8
	.align		4
        /*0000*/ 	.word	0x00000000
	.align		4
        /*0004*/ 	.word	0xffffffff
	.align		4
        /*0008*/ 	.word	0x00000000
	.align		4
        /*000c*/ 	.word	0xfffffffe
	.align		4
        /*0010*/ 	.word	0x00000000
	.align		4
        /*0014*/ 	.word	0xfffffffd
	.align		4
        /*0018*/ 	.word	0x00000000
	.align		4
        /*001c*/ 	.word	0xfffffffc


//--------------------- .text._Z21multiply_kernel_smart6MatrixS_S_ --------------------------
	.section	.text._Z21multiply_kernel_smart6MatrixS_S_,"ax",@progbits
	.align	128
        .global         _Z21multiply_kernel_smart6MatrixS_S_
        .type           _Z21multiply_kernel_smart6MatrixS_S_,@function
        .size           _Z21multiply_kernel_smart6MatrixS_S_,(.L_x_13 - _Z21multiply_kernel_smart6MatrixS_S_)
        .other          _Z21multiply_kernel_smart6MatrixS_S_,@"STO_CUDA_ENTRY STV_DEFAULT"
_Z21multiply_kernel_smart6MatrixS_S_:
.text._Z21multiply_kernel_smart6MatrixS_S_:
[----:B------:R-:W-:Y:S01]  /*0000*/  LDC R1, c[0x0][0x37c] ;  /* 0x0000df00ff017b82 */ /* 0x000fe20000000800 */
[----:B------:R-:W0:Y:S07]  /*0010*/  LDCU UR4, c[0x0][0x364] ;  /* 0x00006c80ff0477ac */ /* 0x000e2e0008000800 */
[----:B------:R-:W1:Y:S08]  /*0020*/  LDC R15, c[0x0][0x360] ;  /* 0x0000d800ff0f7b82 */ /* 0x000e700000000800 */
[----:B------:R-:W2:Y:S01]  /*0030*/  LDC R0, c[0x0][0x384] ;  /* 0x0000e100ff007b82 */ /* 0x000ea20000000800 */
[----:B-1----:R-:W1:Y:S01]  /*0040*/  I2F.U32.RP R4, R15 ;  /* 0x0000000f00047306 */ /* 0x002e620000209000 */
[----:B------:R-:W-:-:S02]  /*0050*/  ISETP.NE.U32.AND P2, PT, R15, RZ, PT ;  /* 0x000000ff0f00720c */ /* 0x000fc40003f45070 */
[----:B--2---:R-:W-:-:S05]  /*0060*/  IADD3 R0, PT, PT, R15, -0x1, R0 ;  /* 0xffffffff0f007810 */ /* 0x004fca0007ffe000 */
[----:B-1----:R-:W1:Y:S02]  /*0070*/  MUFU.RCP R4, R4 ;  /* 0x0000000400047308 */ /* 0x002e640000001000 */
[----:B-1----:R-:W-:-:S06]  /*0080*/  VIADD R2, R4, 0xffffffe ;  /* 0x0ffffffe04027836 */ /* 0x002fcc0000000000 */
[----:B------:R1:W2:Y:S02]  /*0090*/  F2I.FTZ.U32.TRUNC.NTZ R3, R2 ;  /* 0x0000000200037305 */ /* 0x0002a4000021f000 */
[----:B-1----:R-:W-:Y:S02]  /*00a0*/  HFMA2 R2, -RZ, RZ, 0, 0 ;  /* 0x00000000ff027431 */ /* 0x002fe400000001ff */
[----:B--2---:R-:W-:-:S04]  /*00b0*/  IMAD.MOV R6, RZ, RZ, -R3 ;  /* 0x000000ffff067224 */ /* 0x004fc800078e0a03 */
[----:B------:R-:W-:-:S04]  /*00c0*/  IMAD R5, R6, R15, RZ ;  /* 0x0000000f06057224 */ /* 0x000fc800078e02ff */
[----:B------:R-:W-:-:S06]  /*00d0*/  IMAD.HI.U32 R3, R3, R5, R2 ;  /* 0x0000000503037227 */ /* 0x000fcc00078e0002 */
[----:B------:R-:W-:-:S04]  /*00e0*/  IMAD.HI.U32 R13, R3, R0, RZ ;  /* 0x00000000030d7227 */ /* 0x000fc800078e00ff */
[----:B------:R-:W-:-:S04]  /*00f0*/  IMAD.MOV R3, RZ, RZ, -R13 ;  /* 0x000000ffff037224 */ /* 0x000fc800078e0a0d */
[----:B------:R-:W-:-:S05]  /*0100*/  IMAD R0, R15, R3, R0 ;  /* 0x000000030f007224 */ /* 0x000fca00078e0200 */
[----:B------:R-:W-:-:S13]  /*0110*/  ISETP.GE.U32.AND P0, PT, R0, R15, PT ;  /* 0x0000000f0000720c */ /* 0x000fda0003f06070 */
[----:B------:R-:W-:Y:S01]  /*0120*/  @P0 IADD3 R0, PT, PT, R0, -R15, RZ ;  /* 0x8000000f00000210 */ /* 0x000fe20007ffe0ff */
[----:B------:R-:W-:-:S03]  /*0130*/  @P0 VIADD R13, R13, 0x1 ;  /* 0x000000010d0d0836 */ /* 0x000fc60000000000 */
[----:B------:R-:W-:-:S13]  /*0140*/  ISETP.GE.U32.AND P1, PT, R0, R15, PT ;  /* 0x0000000f0000720c */ /* 0x000fda0003f26070 */
[----:B------:R-:W-:Y:S02]  /*0150*/  @P1 IADD3 R13, PT, PT, R13, 0x1, RZ ;  /* 0x000000010d0d1810 */ /* 0x000fe40007ffe0ff */
[----:B------:R-:W-:-:S04]  /*0160*/  @!P2 LOP3.LUT R13, RZ, R15, RZ, 0x33, !PT ;  /* 0x0000000fff0da212 */ /* 0x000fc800078e33ff */
[----:B------:R-:W-:-:S13]  /*0170*/  ISETP.GE.AND P0, PT, R13, 0x1, PT ;  /* 0x000000010d00780c */ /* 0x000fda0003f06270 */
[----:B0-----:R-:W-:Y:S05]  /*0180*/  @!P0 EXIT ;  /* 0x000000000000894d */ /* 0x001fea0003800000 */
[----:B------:R-:W0:Y:S01]  /*0190*/  S2R R19, SR_CgaCtaId ;  /* 0x0000000000137919 */ /* 0x000e220000008800 */
[----:B------:R-:W1:Y:S01]  /*01a0*/  LDC.64 R2, c[0x0][0x3a8] ;  /* 0x0000ea00ff027b82 */ /* 0x000e620000000a00 */
[----:B------:R-:W2:Y:S01]  /*01b0*/  LDCU UR5, c[0x0][0x3a4] ;  /* 0x00007480ff0577ac */ /* 0x000ea20008000800 */
[----:B------:R-:W-:Y:S01]  /*01c0*/  MOV R0, 0x400 ;  /* 0x0000040000007802 */ /* 0x000fe20000000f00 */
[----:B------:R-:W3:Y:S01]  /*01d0*/  S2R R6, SR_CTAID.Y ;  /* 0x0000000000067919 */ /* 0x000ee20000002600 */
[C---:B------:R-:W-:Y:S01]  /*01e0*/  LOP3.LUT R21, R15.reuse, 0x7, RZ, 0xc0, !PT ;  /* 0x000000070f157812 */ /* 0x040fe200078ec0ff */
[----:B------:R-:W4:Y:S01]  /*01f0*/  LDCU.64 UR6, c[0x0][0x358] ;  /* 0x00006b00ff0677ac */ /* 0x000f220008000a00 */
[C---:B------:R-:W-:Y:S01]  /*0200*/  LOP3.LUT R16, R15.reuse, 0xfffffff8, RZ, 0xc0, !PT ;  /* 0xfffffff80f107812 */ /* 0x040fe200078ec0ff */
[----:B------:R-:W5:Y:S01]  /*0210*/  S2R R12, SR_TID.Y ;  /* 0x00000000000c7919 */ /* 0x000f620000002200 */
[----:B------:R-:W-:Y:S01]  /*0220*/  VIADD R4, R0, 0x1000 ;  /* 0x0000100000047836 */ /* 0x000fe20000000000 */
[----:B------:R-:W-:Y:S01]  /*0230*/  LOP3.LUT R14, R15, 0x7f8, RZ, 0xc0, !PT ;  /* 0x000007f80f0e7812 */ /* 0x000fe200078ec0ff */
[----:B------:R-:W2:Y:S01]  /*0240*/  S2R R11, SR_TID.X ;  /* 0x00000000000b7919 */ /* 0x000ea20000002100 */
[----:B------:R-:W-:Y:S01]  /*0250*/  IMAD.MOV R16, RZ, RZ, -R16 ;  /* 0x000000ffff107224 */ /* 0x000fe200078e0a10 */
[----:B------:R-:W4:Y:S01]  /*0260*/  S2R R10, SR_CTAID.X ;  /* 0x00000000000a7919 */ /* 0x000f220000002500 */
[----:B0-----:R-:W-:-:S02]  /*0270*/  LEA R17, R19, R0, 0x18 ;  /* 0x0000000013117211 */ /* 0x001fc400078ec0ff */
[----:B------:R-:W-:Y:S02]  /*0280*/  IADD3 R0, PT, PT, R21, -0x1, RZ ;  /* 0xffffffff15007810 */ /* 0x000fe40007ffe0ff */
[----:B------:R-:W-:Y:S02]  /*0290*/  LEA R19, R19, R4, 0x18 ;  /* 0x0000000413137211 */ /* 0x000fe400078ec0ff */
[----:B------:R-:W-:Y:S01]  /*02a0*/  ISETP.GE.U32.AND P2, PT, R0, 0x3, PT ;  /* 0x000000030000780c */ /* 0x000fe20003f46070 */
[CC--:B---3--:R-:W-:Y:S02]  /*02b0*/  IMAD R0, R6.reuse, R15.reuse, RZ ;  /* 0x0000000f06007224 */ /* 0x0c8fe400078e02ff */
[----:B-----5:R-:W-:Y:S01]  /*02c0*/  IMAD R9, R6, UR4, R12 ;  /* 0x0000000406097c24 */ /* 0x020fe2000f8e020c */
[----:B------:R-:W-:Y:S01]  /*02d0*/  UMOV UR4, URZ ;  /* 0x000000ff00047c82 */ /* 0x000fe20008000000 */
[--C-:B--2---:R-:W-:Y:S01]  /*02e0*/  IMAD R18, R12, R15, R11.reuse ;  /* 0x0000000f0c127224 */ /* 0x104fe200078e020b */
[----:B------:R-:W-:Y:S01]  /*02f0*/  LEA R20, R0, R17, 0x2 ;  /* 0x0000001100147211 */ /* 0x000fe200078e10ff */
[----:B----4-:R-:W-:-:S03]  /*0300*/  IMAD R8, R15, R10, R11 ;  /* 0x0000000a0f087224 */ /* 0x010fc600078e020b */
[----:B------:R-:W-:Y:S01]  /*0310*/  IADD3 R20, PT, PT, R20, 0x10, RZ ;  /* 0x0000001014147810 */ /* 0x000fe20007ffe0ff */
[C---:B------:R-:W-:Y:S01]  /*0320*/  IMAD R17, R18.reuse, 0x4, R17 ;  /* 0x0000000412117824 */ /* 0x040fe200078e0211 */
[----:B------:R-:W-:Y:S01]  /*0330*/  LEA R18, R18, R19, 0x2 ;  /* 0x0000001312127211 */ /* 0x000fe200078e10ff */
[----:B------:R-:W-:Y:S02]  /*0340*/  IMAD R5, R9, UR5, R8 ;  /* 0x0000000509057c24 */ /* 0x000fe4000f8e0208 */
[----:B------:R-:W-:Y:S02]  /*0350*/  IMAD R19, R10, 0x4, R19 ;  /* 0x000000040a137824 */ /* 0x000fe400078e0213 */
[----:B-1----:R-:W-:-:S07]  /*0360*/  IMAD.WIDE R2, R5, 0x4, R2 ;  /* 0x0000000405027825 */ /* 0x002fce00078e0202 */
.L_x_5:
[----:B0-----:R-:W0:Y:S01]  /*0370*/  LDCU.64 UR8, c[0x0][0x380] ;  /* 0x00007000ff0877ac */ /* 0x001e220008000a00 */
[C---:B------:R-:W-:Y:S02]  /*0380*/  IMAD R25, R15.reuse, UR4, R12 ;  /* 0x000000040f197c24 */ /* 0x040fe4000f8e020c */
[----:B------:R-:W-:Y:S01]  /*0390*/  IMAD R22, R15, UR4, R11 ;  /* 0x000000040f167c24 */ /* 0x000fe2000f8e020b */
[----:B-1----:R-:W1:Y:S01]  /*03a0*/  LDCU.64 UR10, c[0x0][0x390] ;  /* 0x00007200ff0a77ac */ /* 0x002e620008000a00 */
[----:B------:R-:W-:Y:S01]  /*03b0*/  IMAD.MOV.U32 R27, RZ, RZ, RZ ;  /* 0x000000ffff1b7224 */ /* 0x000fe200078e00ff */
[----:B0-----:R-:W-:Y:S02]  /*03c0*/  ISETP.GE.AND P0, PT, R9, UR8, PT ;  /* 0x0000000809007c0c */ /* 0x001fe4000bf06270 */
[----:B-1----:R-:W-:Y:S02]  /*03d0*/  ISETP.GE.AND P1, PT, R25, UR10, PT ;  /* 0x0000000a19007c0c */ /* 0x002fe4000bf26270 */
[----:B------:R-:W-:-:S02]  /*03e0*/  ISETP.GE.OR P0, PT, R22, UR9, P0 ;  /* 0x0000000916007c0c */ /* 0x000fc40008706670 */
[----:B------:R-:W-:-:S11]  /*03f0*/  ISETP.GE.OR P1, PT, R8, UR11, P1 ;  /* 0x0000000b08007c0c */ /* 0x000fd60008f26670 */
[----:B------:R-:W0:Y:S01]  /*0400*/  @!P0 LDC.64 R6, c[0x0][0x388] ;  /* 0x0000e200ff068b82 */ /* 0x000e220000000a00 */
[----:B------:R-:W-:Y:S02]  /*0410*/  @!P0 IMAD R23, R9, UR9, R22 ;  /* 0x0000000909178c24 */ /* 0x000fe4000f8e0216 */
[----:B------:R-:W-:-:S05]  /*0420*/  @!P1 IMAD R25, R25, UR11, R8 ;  /* 0x0000000b19199c24 */ /* 0x000fca000f8e0208 */
[----:B------:R-:W1:Y:S01]  /*0430*/  @!P1 LDC.64 R4, c[0x0][0x398] ;  /* 0x0000e600ff049b82 */ /* 0x000e620000000a00 */
[----:B0-----:R-:W-:Y:S01]  /*0440*/  @!P0 IMAD.WIDE R6, R23, 0x4, R6 ;  /* 0x0000000417068825 */ /* 0x001fe200078e0206 */
[----:B------:R-:W-:-:S06]  /*0450*/  CS2R R22, SRZ ;  /* 0x0000000000167805 */ /* 0x000fcc000001ff00 */
[----:B------:R-:W2:Y:S01]  /*0460*/  @!P0 LDG.E R22, desc[UR6][R6.64] ;  /* 0x0000000606168981 */ /* 0x000ea2000c1e1900 */
[----:B-1----:R-:W-:-:S05]  /*0470*/  @!P1 IMAD.WIDE R4, R25, 0x4, R4 ;  /* 0x0000000419049825 */ /* 0x002fca00078e0204 */
[----:B------:R-:W3:Y:S01]  /*0480*/  @!P1 LDG.E R27, desc[UR6][R4.64] ;  /* 0x00000006041b9981 */ /* 0x000ee2000c1e1900 */
[----:B------:R-:W-:Y:S01]  /*0490*/  ISETP.GE.U32.AND P1, PT, R15, 0x8, PT ;  /* 0x000000080f00780c */ /* 0x000fe20003f26070 */
[----:B------:R-:W-:Y:S01]  /*04a0*/  UIADD3 UR4, UPT, UPT, UR4, 0x1, URZ ;  /* 0x0000000104047890 */ /* 0x000fe2000fffe0ff */
[----:B------:R-:W-:-:S05]  /*04b0*/  MOV R25, RZ ;  /* 0x000000ff00197202 */ /* 0x000fca0000000f00 */
[----:B------:R-:W-:Y:S01]  /*04c0*/  ISETP.NE.AND P0, PT, R13, UR4, PT ;  /* 0x000000040d007c0c */ /* 0x000fe2000bf05270 */
[----:B--2---:R0:W-:Y:S04]  /*04d0*/  STS [R17], R22 ;  /* 0x0000001611007388 */ /* 0x0041e80000000800 */
[----:B---3--:R0:W-:Y:S01]  /*04e0*/  STS [R18], R27 ;  /* 0x0000001b12007388 */ /* 0x0081e20000000800 */
[----:B------:R-:W-:Y:S06]  /*04f0*/  BAR.SYNC.DEFER_BLOCKING 0x0 ;  /* 0x0000000000007b1d */ /* 0x000fec0000010000 */
[----:B------:R-:W-:Y:S05]  /*0500*/  @!P1 BRA `(.L_x_0) ;  /* 0x0000000000a49947 */ /* 0x000fea0003800000 */
[----:B------:R-:W-:Y:S01]  /*0510*/  IMAD.MOV.U32 R23, RZ, RZ, RZ ;  /* 0x000000ffff177224 */ /* 0x000fe200078e00ff */
[----:B------:R-:W-:Y:S01]  /*0520*/  MOV R4, R20 ;  /* 0x0000001400047202 */ /* 0x000fe20000000f00 */
[----:B------:R-:W-:Y:S01]  /*0530*/  IMAD.MOV.U32 R6, RZ, RZ, R19 ;  /* 0x000000ffff067224 */ /* 0x000fe200078e0013 */
[----:B------:R-:W-:-:S07]  /*0540*/  MOV R5, R16 ;  /* 0x0000001000057202 */ /* 0x000fce0000000f00 */
.L_x_1:
[----:B0-----:R-:W-:Y:S01]  /*0550*/  LDS R22, [R4+-0x10] ;  /* 0xfffff00004167984 */ /* 0x001fe20000000800 */
[----:B------:R-:W-:Y:S01]  /*0560*/  IMAD R26, R15, 0x4, R6 ;  /* 0x000000040f1a7824 */ /* 0x000fe200078e0206 */
[----:B------:R-:W-:Y:S02]  /*0570*/  IADD3 R5, PT, PT, R5, 0x8, RZ ;  /* 0x0000000805057810 */ /* 0x000fe40007ffe0ff */
[----:B------:R0:W1:Y:S02]  /*0580*/  LDS R7, [R6] ;  /* 0x0000000006077984 */ /* 0x0000640000000800 */
[----:B------:R-:W-:Y:S02]  /*0590*/  LEA R28, R15, R26, 0x2 ;  /* 0x0000001a0f1c7211 */ /* 0x000fe400078e10ff */
[----:B------:R-:W-:Y:S01]  /*05a0*/  LDS R24, [R4+-0xc] ;  /* 0xfffff40004187984 */ /* 0x000fe20000000800 */
[----:B------:R-:W-:-:S03]  /*05b0*/  ISETP.NE.AND P1, PT, R5, RZ, PT ;  /* 0x000000ff0500720c */ /* 0x000fc60003f25270 */
[----:B------:R-:W2:Y:S01]  /*05c0*/  LDS R25, [R26] ;  /* 0x000000001a197984 */ /* 0x000ea20000000800 */
[C---:B0-----:R-:W-:Y:S02]  /*05d0*/  IMAD R6, R15.reuse, 0x20, R6 ;  /* 0x000000200f067824 */ /* 0x041fe400078e0206 */
[----:B-1----:R-:W-:Y:S02]  /*05e0*/  IMAD R7, R22, R7, R23 ;  /* 0x0000000716077224 */ /* 0x002fe400078e0217 */
[C---:B------:R-:W-:Y:S01]  /*05f0*/  IMAD R23, R15.reuse, 0x4, R28 ;  /* 0x000000040f177824 */ /* 0x040fe200078e021c */
[----:B------:R-:W-:Y:S04]  /*0600*/  LDS R22, [R4+-0x8] ;  /* 0xfffff80004167984 */ /* 0x000fe80000000800 */
[----:B------:R-:W0:Y:S01]  /*0610*/  LDS R28, [R28] ;  /* 0x000000001c1c7984 */ /* 0x000e220000000800 */
[----:B--2---:R-:W-:Y:S01]  /*0620*/  IMAD R7, R24, R25, R7 ;  /* 0x0000001918077224 */ /* 0x004fe200078e0207 */
[----:B------:R-:W-:-:S02]  /*0630*/  LEA R27, R15, R23, 0x2 ;  /* 0x000000170f1b7211 */ /* 0x000fc400078e10ff */
[----:B------:R-:W-:Y:S03]  /*0640*/  LDS R24, [R4+-0x4] ;  /* 0xfffffc0004187984 */ /* 0x000fe60000000800 */
[C---:B------:R-:W-:Y:S01]  /*0650*/  IMAD R29, R15.reuse, 0x4, R27 ;  /* 0x000000040f1d7824 */ /* 0x040fe200078e021b */
[----:B------:R-:W1:Y:S04]  /*0660*/  LDS R25, [R23] ;  /* 0x0000000017197984 */ /* 0x000e680000000800 */
[----:B------:R-:W-:Y:S01]  /*0670*/  LDS R26, [R27] ;  /* 0x000000001b1a7984 */ /* 0x000fe20000000800 */
[----:B0-----:R-:W-:Y:S01]  /*0680*/  IMAD R7, R22, R28, R7 ;  /* 0x0000001c16077224 */ /* 0x001fe200078e0207 */
[----:B------:R-:W-:-:S02]  /*0690*/  LEA R28, R15, R29, 0x2 ;  /* 0x0000001d0f1c7211 */ /* 0x000fc400078e10ff */
[----:B------:R-:W-:Y:S04]  /*06a0*/  LDS R22, [R4+0x4] ;  /* 0x0000040004167984 */ /* 0x000fe80000000800 */
[----:B------:R-:W-:Y:S01]  /*06b0*/  LDS R23, [R28] ;  /* 0x000000001c177984 */ /* 0x000fe20000000800 */
[----:B-1----:R-:W-:-:S03]  /*06c0*/  IMAD R24, R24, R25, R7 ;  /* 0x0000001918187224 */ /* 0x002fc600078e0207 */
[----:B------:R-:W0:Y:S04]  /*06d0*/  LDS R25, [R4] ;  /* 0x0000000004197984 */ /* 0x000e280000000800 */
[----:B------:R-:W1:Y:S01]  /*06e0*/  LDS R7, [R29] ;  /* 0x000000001d077984 */ /* 0x000e620000000800 */
[----:B0-----:R-:W-:Y:S02]  /*06f0*/  IMAD R24, R25, R26, R24 ;  /* 0x0000001a19187224 */ /* 0x001fe400078e0218 */
[----:B------:R-:W-:Y:S01]  /*0700*/  IMAD R26, R15, 0x4, R28 ;  /* 0x000000040f1a7824 */ /* 0x000fe200078e021c */
[----:B------:R-:W0:Y:S01]  /*0710*/  LDS R25, [R4+0x8] ;  /* 0x0000080004197984 */ /* 0x000e220000000800 */
[----:B-1----:R-:W-:-:S03]  /*0720*/  IMAD R22, R22, R7, R24 ;  /* 0x0000000716167224 */ /* 0x002fc600078e0218 */
[----:B------:R1:W-:Y:S04]  /*0730*/  LDS R24, [R4+0xc] ;  /* 0x00000c0004187984 */ /* 0x0003e80000000800 */
[----:B------:R-:W2:Y:S01]  /*0740*/  LDS R26, [R26] ;  /* 0x000000001a1a7984 */ /* 0x000ea20000000800 */
[----:B-1----:R-:W-:Y:S01]  /*0750*/  IADD3 R4, PT, PT, R4, 0x20, RZ ;  /* 0x0000002004047810 */ /* 0x002fe20007ffe0ff */
[----:B0-----:R-:W-:-:S04]  /*0760*/  IMAD R23, R25, R23, R22 ;  /* 0x0000001719177224 */ /* 0x001fc800078e0216 */
[----:B--2---:R-:W-:Y:S01]  /*0770*/  IMAD R23, R24, R26, R23 ;  /* 0x0000001a18177224 */ /* 0x004fe200078e0217 */
[----:B------:R-:W-:Y:S06]  /*0780*/  @P1 BRA `(.L_x_1) ;  /* 0xfffffffc00701947 */ /* 0x000fec000383ffff */
[----:B------:R-:W-:-:S07]  /*0790*/  IMAD.MOV.U32 R25, RZ, RZ, R14 ;  /* 0x000000ffff197224 */ /* 0x000fce00078e000e */
.L_x_0:
[----:B------:R-:W-:-:S13]  /*07a0*/  ISETP.NE.AND P1, PT, R21, RZ, PT ;  /* 0x000000ff1500720c */ /* 0x000fda0003f25270 */
[----:B------:R-:W-:Y:S05]  /*07b0*/  @!P1 BRA `(.L_x_2) ;  /* 0x0000000000f49947 */ /* 0x000fea0003800000 */
[----:B------:R-:W-:Y:S05]  /*07c0*/  @!P2 BRA `(.L_x_3) ;  /* 0x000000000064a947 */ /* 0x000fea0003800000 */
[----:B------:R-:W1:Y:S01]  /*07d0*/  S2R R7, SR_CgaCtaId ;  /* 0x0000000000077919 */ /* 0x000e620000008800 */
[----:B------:R-:W-:Y:S01]  /*07e0*/  MOV R6, 0x400 ;  /* 0x0000040000067802 */ /* 0x000fe20000000f00 */
[----:B------:R-:W-:Y:S02]  /*07f0*/  IMAD.IADD R4, R0, 0x1, R25 ;  /* 0x0000000100047824 */ /* 0x000fe400078e0219 */
[C---:B------:R-:W-:Y:S01]  /*0800*/  IMAD R5, R25.reuse, R15, R10 ;  /* 0x0000000f19057224 */ /* 0x040fe200078e020a */
[----:B0-----:R-:W-:Y:S01]  /*0810*/  IADD3 R22, PT, PT, R6, 0x1000, RZ ;  /* 0x0000100006167810 */ /* 0x001fe20007ffe0ff */
[----:B------:R-:W-:-:S03]  /*0820*/  VIADD R25, R25, 0x4 ;  /* 0x0000000419197836 */ /* 0x000fc60000000000 */
[C---:B-1----:R-:W-:Y:S02]  /*0830*/  LEA R22, R7.reuse, R22, 0x18 ;  /* 0x0000001607167211 */ /* 0x042fe400078ec0ff */
[----:B------:R-:W-:-:S03]  /*0840*/  LEA R27, R7, R6, 0x18 ;  /* 0x00000006071b7211 */ /* 0x000fc600078ec0ff */
[----:B------:R-:W-:Y:S01]  /*0850*/  IMAD R22, R5, 0x4, R22 ;  /* 0x0000000405167824 */ /* 0x000fe200078e0216 */
[----:B------:R-:W-:-:S04]  /*0860*/  LEA R4, R4, R27, 0x2 ;  /* 0x0000001b04047211 */ /* 0x000fc800078e10ff */
[----:B------:R-:W-:Y:S01]  /*0870*/  LDS R5, [R22] ;  /* 0x0000000016057984 */ /* 0x000fe20000000800 */
[----:B------:R-:W-:-:S03]  /*0880*/  LEA R24, R15, R22, 0x2 ;  /* 0x000000160f187211 */ /* 0x000fc600078e10ff */
[----:B------:R-:W0:Y:S02]  /*0890*/  LDS R6, [R4] ;  /* 0x0000000004067984 */ /* 0x000e240000000800 */
[C---:B------:R-:W-:Y:S02]  /*08a0*/  IMAD R28, R15.reuse, 0x4, R24 ;  /* 0x000000040f1c7824 */ /* 0x040fe400078e0218 */
[----:B------:R-:W-:Y:S03]  /*08b0*/  LDS R24, [R24] ;  /* 0x0000000018187984 */ /* 0x000fe60000000800 */
[----:B------:R-:W-:Y:S01]  /*08c0*/  LEA R27, R15, R28, 0x2 ;  /* 0x0000001c0f1b7211 */ /* 0x000fe200078e10ff */
[----:B------:R-:W-:Y:S04]  /*08d0*/  LDS R7, [R28] ;  /* 0x000000001c077984 */ /* 0x000fe80000000800 */
[----:B------:R-:W-:Y:S04]  /*08e0*/  LDS R26, [R4+0x8] ;  /* 0x00000800041a7984 */ /* 0x000fe80000000800 */
[----:B------:R-:W-:Y:S01]  /*08f0*/  LDS R27, [R27] ;  /* 0x000000001b1b7984 */ /* 0x000fe20000000800 */
[----:B0-----:R-:W-:-:S03]  /*0900*/  IMAD R5, R6, R5, R23 ;  /* 0x0000000506057224 */ /* 0x001fc600078e0217 */
[----:B------:R-:W0:Y:S04]  /*0910*/  LDS R6, [R4+0x4] ;  /* 0x0000040004067984 */ /* 0x000e280000000800 */
[----:B------:R-:W1:Y:S01]  /*0920*/  LDS R23, [R4+0xc] ;  /* 0x00000c0004177984 */ /* 0x000e620000000800 */
[----:B0-----:R-:W-:-:S04]  /*0930*/  IMAD R5, R6, R24, R5 ;  /* 0x0000001806057224 */ /* 0x001fc800078e0205 */
[----:B------:R-:W-:-:S04]  /*0940*/  IMAD R5, R26, R7, R5 ;  /* 0x000000071a057224 */ /* 0x000fc800078e0205 */
[----:B-1----:R-:W-:-:S07]  /*0950*/  IMAD R23, R23, R27, R5 ;  /* 0x0000001b17177224 */ /* 0x002fce00078e0205 */
.L_x_3:
[----:B------:R-:W-:-:S13]  /*0960*/  LOP3.LUT P1, R4, R15, 0x3, RZ, 0xc0, !PT ;  /* 0x000000030f047812 */ /* 0x000fda000782c0ff */
[----:B------:R-:W-:Y:S05]  /*0970*/  @!P1 BRA `(.L_x_2) ;  /* 0x0000000000849947 */ /* 0x000fea0003800000 */
[----:B------:R-:W-:Y:S02]  /*0980*/  ISETP.NE.AND P1, PT, R4, 0x1, PT ;  /* 0x000000010400780c */ /* 0x000fe40003f25270 */
[----:B------:R-:W-:-:S11]  /*0990*/  LOP3.LUT P3, RZ, R15, 0x1, RZ, 0xc0, !PT ;  /* 0x000000010fff7812 */ /* 0x000fd6000786c0ff */
[----:B------:R-:W-:Y:S05]  /*09a0*/  @!P1 BRA `(.L_x_4) ;  /* 0x0000000000449947 */ /* 0x000fea0003800000 */
[----:B------:R-:W1:Y:S01]  /*09b0*/  S2R R6, SR_CgaCtaId ;  /* 0x0000000000067919 */ /* 0x000e620000008800 */
[----:B------:R-:W-:Y:S01]  /*09c0*/  MOV R5, 0x400 ;  /* 0x0000040000057802 */ /* 0x000fe20000000f00 */
[----:B------:R-:W-:Y:S02]  /*09d0*/  IMAD R7, R25, R15, R10 ;  /* 0x0000000f19077224 */ /* 0x000fe400078e020a */
[----:B------:R-:W-:Y:S01]  /*09e0*/  IMAD.IADD R4, R0, 0x1, R25 ;  /* 0x0000000100047824 */ /* 0x000fe200078e0219 */
[----:B0-----:R-:W-:Y:S01]  /*09f0*/  IADD3 R27, PT, PT, R5, 0x1000, RZ ;  /* 0x00001000051b7810 */ /* 0x001fe20007ffe0ff */
[----:B------:R-:W-:Y:S01]  /*0a00*/  VIADD R25, R25, 0x2 ;  /* 0x0000000219197836 */ /* 0x000fe20000000000 */
[C---:B-1----:R-:W-:Y:S02]  /*0a10*/  LEA R5, R6.reuse, R5, 0x18 ;  /* 0x0000000506057211 */ /* 0x042fe400078ec0ff */
[----:B------:R-:W-:Y:S02]  /*0a20*/  LEA R6, R6, R27, 0x18 ;  /* 0x0000001b06067211 */ /* 0x000fe400078ec0ff */
[----:B------:R-:W-:-:S03]  /*0a30*/  LEA R4, R4, R5, 0x2 ;  /* 0x0000000504047211 */ /* 0x000fc600078e10ff */
[----:B------:R-:W-:Y:S02]  /*0a40*/  IMAD R22, R7, 0x4, R6 ;  /* 0x0000000407167824 */ /* 0x000fe400078e0206 */
[----:B------:R-:W-:Y:S03]  /*0a50*/  LDS R6, [R4] ;  /* 0x0000000004067984 */ /* 0x000fe60000000800 */
[----:B------:R-:W-:Y:S01]  /*0a60*/  LEA R7, R15, R22, 0x2 ;  /* 0x000000160f077211 */ /* 0x000fe200078e10ff */
[----:B------:R-:W-:Y:S04]  /*0a70*/  LDS R5, [R4+0x4] ;  /* 0x0000040004057984 */ /* 0x000fe80000000800 */
[----:B------:R-:W0:Y:S04]  /*0a80*/  LDS R22, [R22] ;  /* 0x0000000016167984 */ /* 0x000e280000000800 */
[----:B------:R-:W1:Y:S01]  /*0a90*/  LDS R7, [R7] ;  /* 0x0000000007077984 */ /* 0x000e620000000800 */
[----:B0-----:R-:W-:-:S04]  /*0aa0*/  IMAD R6, R6, R22, R23 ;  /* 0x0000001606067224 */ /* 0x001fc800078e0217 */
[----:B-1----:R-:W-:-:S07]  /*0ab0*/  IMAD R23, R5, R7, R6 ;  /* 0x0000000705177224 */ /* 0x002fce00078e0206 */
.L_x_4:
[----:B------:R-:W-:Y:S05]  /*0ac0*/  @!P3 BRA `(.L_x_2) ;  /* 0x000000000030b947 */ /* 0x000fea0003800000 */
[----:B------:R-:W1:Y:S01]  /*0ad0*/  S2R R7, SR_CgaCtaId ;  /* 0x0000000000077919 */ /* 0x000e620000008800 */
[----:B------:R-:W-:Y:S01]  /*0ae0*/  MOV R6, 0x400 ;  /* 0x0000040000067802 */ /* 0x000fe20000000f00 */
[----:B------:R-:W-:Y:S02]  /*0af0*/  IMAD.IADD R4, R0, 0x1, R25 ;  /* 0x0000000100047824 */ /* 0x000fe400078e0219 */
[----:B------:R-:W-:Y:S01]  /*0b00*/  IMAD R5, R15, R25, R10 ;  /* 0x000000190f057224 */ /* 0x000fe200078e020a */
[----:B0-----:R-:W-:Y:S02]  /*0b10*/  IADD3 R22, PT, PT, R6, 0x1000, RZ ;  /* 0x0000100006167810 */ /* 0x001fe40007ffe0ff */
[C---:B-1----:R-:W-:Y:S02]  /*0b20*/  LEA R25, R7.reuse, R6, 0x18 ;  /* 0x0000000607197211 */ /* 0x042fe400078ec0ff */
[----:B------:R-:W-:Y:S02]  /*0b30*/  LEA R22, R7, R22, 0x18 ;  /* 0x0000001607167211 */ /* 0x000fe400078ec0ff */
[----:B------:R-:W-:-:S02]  /*0b40*/  LEA R4, R4, R25, 0x2 ;  /* 0x0000001904047211 */ /* 0x000fc400078e10ff */
[----:B------:R-:W-:-:S04]  /*0b50*/  LEA R5, R5, R22, 0x2 ;  /* 0x0000001605057211 */ /* 0x000fc800078e10ff */
[----:B------:R-:W-:Y:S04]  /*0b60*/  LDS R4, [R4] ;  /* 0x0000000004047984 */ /* 0x000fe80000000800 */
[----:B------:R-:W0:Y:S02]  /*0b70*/  LDS R5, [R5] ;  /* 0x0000000005057984 */ /* 0x000e240000000800 */
[----:B0-----:R-:W-:-:S07]  /*0b80*/  IMAD R23, R4, R5, R23 ;  /* 0x0000000504177224 */ /* 0x001fce00078e0217 */
.L_x_2:
[----:B------:R-:W-:Y:S06]  /*0b90*/  BAR.SYNC.DEFER_BLOCKING 0x0 ;  /* 0x0000000000007b1d */ /* 0x000fec0000010000 */
[----:B------:R1:W-:Y:S01]  /*0ba0*/  STG.E desc[UR6][R2.64], R23 ;  /* 0x0000001702007986 */ /* 0x0003e2000c101906 */
[----:B------:R-:W-:Y:S05]  /*0bb0*/  @P0 BRA `(.L_x_5) ;  /* 0xfffffff400ec0947 */ /* 0x000fea000383ffff */
[----:B------:R-:W-:Y:S05]  /*0bc0*/  EXIT ;  /* 0x000000000000794d */ /* 0x000fea0003800000 */
.L_x_6:
[----:B------:R-:W-:-:S00]  /*0bd0*/  BRA `(.L_x_6) ;  /* 0xfffffffc00fc7947 */ /* 0x000fc0000383ffff */
[----:B------:R-:W-:-:S00]  /*0be0*/  NOP ;  /* 0x0000000000007918 */ /* 0x000fc00000000000 */
        /* <DEDUP_REMOVED lines=9> */
.L_x_13:


//--------------------- .text._Z22multiply_kernel_stupid6MatrixS_S_ --------------------------
	.section	.text._Z22multiply_kernel_stupid6MatrixS_S_,"ax",@progbits
	.align	128
        .global         _Z22multiply_kernel_stupid6MatrixS_S_
        .type           _Z22multiply_kernel_stupid6MatrixS_S_,@function
        .size           _Z22multiply_kernel_stupid6MatrixS_S_,(.L_x_14 - _Z22multiply_kernel_stupid6MatrixS_S_)
        .other          _Z22multiply_kernel_stupid6MatrixS_S_,@"STO_CUDA_ENTRY STV_DEFAULT"
_Z22multiply_kernel_stupid6MatrixS_S_:
.text._Z22multiply_kernel_stupid6MatrixS_S_:
[----:B------:R-:W-:Y:S01]  /*0000*/  LDC R1, c[0x0][0x37c] ;  /* 0x0000df00ff017b82 */ /* 0x000fe20000000800 */
[----:B------:R-:W0:Y:S01]  /*0010*/  S2R R3, SR_TID.Y ;  /* 0x0000000000037919 */ /* 0x000e220000002200 */
[----:B------:R-:W1:Y:S06]  /*0020*/  LDCU UR5, c[0x0][0x384] ;  /* 0x00007080ff0577ac */ /* 0x000e6c0008000800 */
[----:B------:R-:W0:Y:S01]  /*0030*/  LDC R0, c[0x0][0x364] ;  /* 0x0000d900ff007b82 */ /* 0x000e220000000800 */
[----:B------:R-:W-:Y:S01]  /*0040*/  HFMA2 R17, -RZ, RZ, 0, 0 ;  /* 0x00000000ff117431 */ /* 0x000fe200000001ff */
[----:B------:R-:W2:Y:S01]  /*0050*/  S2R R2, SR_TID.X ;  /* 0x0000000000027919 */ /* 0x000ea20000002100 */
[----:B------:R-:W3:Y:S05]  /*0060*/  LDCU.64 UR8, c[0x0][0x358] ;  /* 0x00006b00ff0877ac */ /* 0x000eea0008000a00 */
[----:B------:R-:W0:Y:S08]  /*0070*/  S2UR UR4, SR_CTAID.Y ;  /* 0x00000000000479c3 */ /* 0x000e300000002600 */
[----:B------:R-:W2:Y:S01]  /*0080*/  S2UR UR6, SR_CTAID.X ;  /* 0x00000000000679c3 */ /* 0x000ea20000002500 */
[----:B-1----:R-:W-:-:S07]  /*0090*/  UISETP.GE.AND UP0, UPT, UR5, 0x1, UPT ;  /* 0x000000010500788c */ /* 0x002fce000bf06270 */
[----:B------:R-:W2:Y:S01]  /*00a0*/  LDC R15, c[0x0][0x360] ;  /* 0x0000d800ff0f7b82 */ /* 0x000ea20000000800 */
[----:B0-----:R-:W-:Y:S02]  /*00b0*/  IMAD R0, R0, UR4, R3 ;  /* 0x0000000400007c24 */ /* 0x001fe4000f8e0203 */
[----:B--2---:R-:W-:Y:S01]  /*00c0*/  IMAD R15, R15, UR6, R2 ;  /* 0x000000060f0f7c24 */ /* 0x004fe2000f8e0202 */
[----:B---3--:R-:W-:Y:S06]  /*00d0*/  BRA.U !UP0, `(.L_x_7) ;  /* 0x0000000508f47547 */ /* 0x008fec000b800000 */
[----:B------:R-:W-:Y:S02]  /*00e0*/  UISETP.GE.U32.AND UP1, UPT, UR5, 0x8, UPT ;  /* 0x000000080500788c */ /* 0x000fe4000bf26070 */
[----:B------:R-:W-:Y:S01]  /*00f0*/  IMAD R14, R0, UR5, RZ ;  /* 0x00000005000e7c24 */ /* 0x000fe2000f8e02ff */
[----:B------:R-:W-:Y:S01]  /*0100*/  ULOP3.LUT UR6, UR5, 0x7, URZ, 0xc0, !UPT ;  /* 0x0000000705067892 */ /* 0x000fe2000f8ec0ff */
[----:B------:R-:W-:Y:S01]  /*0110*/  MOV R17, RZ ;  /* 0x000000ff00117202 */ /* 0x000fe20000000f00 */
[----:B------:R-:W-:Y:S02]  /*0120*/  UMOV UR4, URZ ;  /* 0x000000ff00047c82 */ /* 0x000fe40008000000 */
[----:B------:R-:W-:Y:S02]  /*0130*/  UISETP.NE.AND UP0, UPT, UR6, URZ, UPT ;  /* 0x000000ff0600728c */ /* 0x000fe4000bf05270 */
[----:B------:R-:W-:Y:S09]  /*0140*/  BRA.U !UP1, `(.L_x_8) ;  /* 0x0000000109c47547 */ /* 0x000ff2000b800000 */
[----:B------:R-:W0:Y:S01]  /*0150*/  LDC.64 R2, c[0x0][0x388] ;  /* 0x0000e200ff027b82 */ /* 0x000e220000000a00 */
[----:B------:R-:W-:Y:S01]  /*0160*/  ULOP3.LUT UR4, UR5, 0x7ffffff8, URZ, 0xc0, !UPT ;  /* 0x7ffffff805047892 */ /* 0x000fe2000f8ec0ff */
[----:B------:R-:W-:Y:S02]  /*0170*/  MOV R17, RZ ;  /* 0x000000ff00117202 */ /* 0x000fe40000000f00 */
[----:B------:R-:W-:Y:S01]  /*0180*/  MOV R16, R15 ;  /* 0x0000000f00107202 */ /* 0x000fe20000000f00 */
[----:B------:R-:W-:Y:S01]  /*0190*/  UIADD3 UR7, UPT, UPT, -UR4, URZ, URZ ;  /* 0x000000ff04077290 */ /* 0x000fe2000fffe1ff */
[----:B0-----:R-:W-:-:S03]  /*01a0*/  IMAD.WIDE.U32 R2, R14, 0x4, R2 ;  /* 0x000000040e027825 */ /* 0x001fc600078e0002 */
[----:B------:R-:W-:-:S04]  /*01b0*/  IADD3 R4, P0, PT, R2, 0x10, RZ ;  /* 0x0000001002047810 */ /* 0x000fc80007f1e0ff */
[----:B------:R-:W-:-:S09]  /*01c0*/  IADD3.X R3, PT, PT, RZ, R3, RZ, P0, !PT ;  /* 0x00000003ff037210 */ /* 0x000fd200007fe4ff */
.L_x_9:
[----:B------:R-:W0:Y:S01]  /*01d0*/  LDC.64 R10, c[0x0][0x398] ;  /* 0x0000e600ff0a7b82 */ /* 0x000e220000000a00 */
[----:B------:R-:W-:-:S05]  /*01e0*/  MOV R2, R4 ;  /* 0x0000000400027202 */ /* 0x000fca0000000f00 */
[----:B------:R-:W2:Y:S02]  /*01f0*/  LDG.E R18, desc[UR8][R2.64+-0x10] ;  /* 0xfffff00802127981 */ /* 0x000ea4000c1e1900 */
[----:B------:R-:W1:Y:S02]  /*0200*/  LDC R19, c[0x0][0x394] ;  /* 0x0000e500ff137b82 */ /* 0x000e640000000800 */
[----:B------:R-:W3:Y:S04]  /*0210*/  LDG.E R22, desc[UR8][R2.64+-0xc] ;  /* 0xfffff40802167981 */ /* 0x000ee8000c1e1900 */
[----:B------:R-:W4:Y:S04]  /*0220*/  LDG.E R23, desc[UR8][R2.64+-0x8] ;  /* 0xfffff80802177981 */ /* 0x000f28000c1e1900 */
[----:B------:R-:W5:Y:S04]  /*0230*/  LDG.E R25, desc[UR8][R2.64+-0x4] ;  /* 0xfffffc0802197981 */ /* 0x000f68000c1e1900 */
[----:B------:R-:W5:Y:S01]  /*0240*/  LDG.E R26, desc[UR8][R2.64] ;  /* 0x00000008021a7981 */ /* 0x000f62000c1e1900 */
[----:B0-----:R-:W-:-:S05]  /*0250*/  IMAD.WIDE R10, R16, 0x4, R10 ;  /* 0x00000004100a7825 */ /* 0x001fca00078e020a */
[----:B------:R0:W2:Y:S01]  /*0260*/  LDG.E R20, desc[UR8][R10.64] ;  /* 0x000000080a147981 */ /* 0x0000a2000c1e1900 */
[----:B-1----:R-:W-:-:S05]  /*0270*/  IMAD.WIDE R28, R19, 0x4, R10 ;  /* 0x00000004131c7825 */ /* 0x002fca00078e020a */
[----:B------:R-:W3:Y:S01]  /*0280*/  LDG.E R21, desc[UR8][R28.64] ;  /* 0x000000081c157981 */ /* 0x000ee2000c1e1900 */
[----:B------:R-:W-:-:S05]  /*0290*/  IMAD.WIDE R12, R19, 0x4, R28 ;  /* 0x00000004130c7825 */ /* 0x000fca00078e021c */
[----:B------:R1:W4:Y:S01]  /*02a0*/  LDG.E R24, desc[UR8][R12.64] ;  /* 0x000000080c187981 */ /* 0x000322000c1e1900 */
[----:B------:R-:W-:-:S03]  /*02b0*/  IMAD.WIDE R8, R19, 0x4, R12 ;  /* 0x0000000413087825 */ /* 0x000fc600078e020c */
[----:B------:R-:W5:Y:S01]  /*02c0*/  LDG.E R28, desc[UR8][R2.64+0x4] ;  /* 0x00000408021c7981 */ /* 0x000f62000c1e1900 */
[----:B------:R-:W-:-:S03]  /*02d0*/  IMAD.WIDE R4, R19, 0x4, R8 ;  /* 0x0000000413047825 */ /* 0x000fc600078e0208 */
[----:B------:R-:W5:Y:S04]  /*02e0*/  LDG.E R29, desc[UR8][R2.64+0x8] ;  /* 0x00000808021d7981 */ /* 0x000f68000c1e1900 */
[----:B------:R-:W5:Y:S01]  /*02f0*/  LDG.E R8, desc[UR8][R8.64] ;  /* 0x0000000808087981 */ /* 0x000f62000c1e1900 */
[----:B------:R-:W-:-:S03]  /*0300*/  IMAD.WIDE R6, R19, 0x4, R4 ;  /* 0x0000000413067825 */ /* 0x000fc600078e0204 */
[----:B------:R1:W5:Y:S01]  /*0310*/  LDG.E R5, desc[UR8][R4.64] ;  /* 0x0000000804057981 */ /* 0x000362000c1e1900 */
[----:B0-----:R-:W-:-:S03]  /*0320*/  IMAD.WIDE R10, R19, 0x4, R6 ;  /* 0x00000004130a7825 */ /* 0x001fc600078e0206 */
[----:B------:R-:W5:Y:S01]  /*0330*/  LDG.E R7, desc[UR8][R6.64] ;  /* 0x0000000806077981 */ /* 0x000f62000c1e1900 */
[----:B-1----:R-:W-:-:S03]  /*0340*/  IMAD.WIDE R12, R19, 0x4, R10 ;  /* 0x00000004130c7825 */ /* 0x002fc600078e020a */
[----:B------:R-:W5:Y:S04]  /*0350*/  LDG.E R27, desc[UR8][R10.64] ;  /* 0x000000080a1b7981 */ /* 0x000f68000c1e1900 */
[----:B------:R0:W5:Y:S04]  /*0360*/  LDG.E R9, desc[UR8][R2.64+0xc] ;  /* 0x00000c0802097981 */ /* 0x000168000c1e1900 */
[----:B------:R-:W5:Y:S01]  /*0370*/  LDG.E R12, desc[UR8][R12.64] ;  /* 0x000000080c0c7981 */ /* 0x000f62000c1e1900 */
[----:B------:R-:W-:-:S04]  /*0380*/  UIADD3 UR7, UPT, UPT, UR7, 0x8, URZ ;  /* 0x0000000807077890 */ /* 0x000fc8000fffe0ff */
[----:B------:R-:W-:Y:S01]  /*0390*/  UISETP.NE.AND UP1, UPT, UR7, URZ, UPT ;  /* 0x000000ff0700728c */ /* 0x000fe2000bf25270 */
[----:B------:R-:W-:Y:S02]  /*03a0*/  IADD3 R4, P0, PT, R2, 0x20, RZ ;  /* 0x0000002002047810 */ /* 0x000fe40007f1e0ff */
[----:B------:R-:W-:Y:S02]  /*03b0*/  LEA R16, R19, R16, 0x3 ;  /* 0x0000001013107211 */ /* 0x000fe400078e18ff */
[----:B0-----:R-:W-:Y:S01]  /*03c0*/  IADD3.X R3, PT, PT, RZ, R3, RZ, P0, !PT ;  /* 0x00000003ff037210 */ /* 0x001fe200007fe4ff */
[----:B--2---:R-:W-:-:S04]  /*03d0*/  IMAD R18, R18, R20, R17 ;  /* 0x0000001412127224 */ /* 0x004fc800078e0211 */
[----:B---3--:R-:W-:-:S04]  /*03e0*/  IMAD R18, R22, R21, R18 ;  /* 0x0000001516127224 */ /* 0x008fc800078e0212 */
[----:B----4-:R-:W-:-:S04]  /*03f0*/  IMAD R18, R23, R24, R18 ;  /* 0x0000001817127224 */ /* 0x010fc800078e0212 */
[----:B-----5:R-:W-:-:S04]  /*0400*/  IMAD R8, R25, R8, R18 ;  /* 0x0000000819087224 */ /* 0x020fc800078e0212 */
[----:B------:R-:W-:-:S04]  /*0410*/  IMAD R5, R26, R5, R8 ;  /* 0x000000051a057224 */ /* 0x000fc800078e0208 */
[----:B------:R-:W-:-:S04]  /*0420*/  IMAD R28, R28, R7, R5 ;  /* 0x000000071c1c7224 */ /* 0x000fc800078e0205 */
[----:B------:R-:W-:-:S04]  /*0430*/  IMAD R27, R29, R27, R28 ;  /* 0x0000001b1d1b7224 */ /* 0x000fc800078e021c */
[----:B------:R-:W-:Y:S01]  /*0440*/  IMAD R17, R9, R12, R27 ;  /* 0x0000000c09117224 */ /* 0x000fe200078e021b */
[----:B------:R-:W-:Y:S06]  /*0450*/  BRA.U UP1, `(.L_x_9) ;  /* 0xfffffffd015c7547 */ /* 0x000fec000b83ffff */
.L_x_8:
[----:B------:R-:W-:Y:S05]  /*0460*/  BRA.U !UP0, `(.L_x_7) ;  /* 0x0000000508107547 */ /* 0x000fea000b800000 */
[----:B------:R-:W-:Y:S02]  /*0470*/  UISETP.GE.U32.AND UP0, UPT, UR6, 0x4, UPT ;  /* 0x000000040600788c */ /* 0x000fe4000bf06070 */
[----:B------:R-:W-:-:S04]  /*0480*/  ULOP3.LUT UR7, UR5, 0x3, URZ, 0xc0, !UPT ;  /* 0x0000000305077892 */ /* 0x000fc8000f8ec0ff */
[----:B------:R-:W-:-:S03]  /*0490*/  UISETP.NE.AND UP1, UPT, UR7, URZ, UPT ;  /* 0x000000ff0700728c */ /* 0x000fc6000bf25270 */
[----:B------:R-:W-:Y:S08]  /*04a0*/  BRA.U !UP0, `(.L_x_10) ;  /* 0x0000000108707547 */ /* 0x000ff0000b800000 */
[----:B------:R-:W0:Y:S01]  /*04b0*/  LDC R13, c[0x0][0x394] ;  /* 0x0000e500ff0d7b82 */ /* 0x000e220000000800 */
[----:B------:R-:W1:Y:S01]  /*04c0*/  LDCU.64 UR10, c[0x0][0x388] ;  /* 0x00007100ff0a77ac */ /* 0x000e620008000a00 */
[C---:B------:R-:W-:Y:S02]  /*04d0*/  IADD3 R3, PT, PT, R14.reuse, UR4, RZ ;  /* 0x000000040e037c10 */ /* 0x040fe4000fffe0ff */
[----:B------:R-:W-:-:S04]  /*04e0*/  IADD3 R10, P0, PT, R14, UR4, RZ ;  /* 0x000000040e0a7c10 */ /* 0x000fc8000ff1e0ff */
[----:B------:R-:W2:Y:S08]  /*04f0*/  LDC.64 R6, c[0x0][0x398] ;  /* 0x0000e600ff067b82 */ /* 0x000eb00000000a00 */
[----:B------:R-:W3:Y:S01]  /*0500*/  LDC.64 R4, c[0x0][0x388] ;  /* 0x0000e200ff047b82 */ /* 0x000ee20000000a00 */
[----:B0-----:R-:W-:-:S04]  /*0510*/  IMAD R9, R13, UR4, R15 ;  /* 0x000000040d097c24 */ /* 0x001fc8000f8e020f */
[----:B--2---:R-:W-:-:S04]  /*0520*/  IMAD.WIDE R6, R9, 0x4, R6 ;  /* 0x0000000409067825 */ /* 0x004fc800078e0206 */
[----:B------:R-:W-:Y:S02]  /*0530*/  IMAD.WIDE R8, R13, 0x4, R6 ;  /* 0x000000040d087825 */ /* 0x000fe400078e0206 */
[----:B------:R-:W2:Y:S02]  /*0540*/  LDG.E R6, desc[UR8][R6.64] ;  /* 0x0000000806067981 */ /* 0x000ea4000c1e1900 */
[----:B---3--:R-:W-:Y:S01]  /*0550*/  IMAD.WIDE.U32 R4, R3, 0x4, R4 ;  /* 0x0000000403047825 */ /* 0x008fe200078e0004 */
[----:B------:R-:W-:Y:S02]  /*0560*/  IADD3.X R3, PT, PT, RZ, RZ, RZ, P0, !PT ;  /* 0x000000ffff037210 */ /* 0x000fe400007fe4ff */
[----:B-1----:R-:W-:-:S03]  /*0570*/  LEA R2, P0, R10, UR10, 0x2 ;  /* 0x0000000a0a027c11 */ /* 0x002fc6000f8010ff */
[----:B------:R-:W2:Y:S01]  /*0580*/  LDG.E R4, desc[UR8][R4.64] ;  /* 0x0000000804047981 */ /* 0x000ea2000c1e1900 */
[----:B------:R-:W-:Y:S01]  /*0590*/  LEA.HI.X R3, R10, UR11, R3, 0x2, P0 ;  /* 0x0000000b0a037c11 */ /* 0x000fe200080f1403 */
[C---:B------:R-:W-:Y:S02]  /*05a0*/  IMAD.WIDE R10, R13.reuse, 0x4, R8 ;  /* 0x000000040d0a7825 */ /* 0x040fe400078e0208 */
[----:B------:R-:W3:Y:S04]  /*05b0*/  LDG.E R8, desc[UR8][R8.64] ;  /* 0x0000000808087981 */ /* 0x000ee8000c1e1900 */
[----:B------:R-:W3:Y:S01]  /*05c0*/  LDG.E R16, desc[UR8][R2.64+0x4] ;  /* 0x0000040802107981 */ /* 0x000ee2000c1e1900 */
[----:B------:R-:W-:-:S03]  /*05d0*/  IMAD.WIDE R12, R13, 0x4, R10 ;  /* 0x000000040d0c7825 */ /* 0x000fc600078e020a */
[----:B------:R-:W4:Y:S04]  /*05e0*/  LDG.E R18, desc[UR8][R10.64] ;  /* 0x000000080a127981 */ /* 0x000f28000c1e1900 */
[----:B------:R-:W4:Y:S04]  /*05f0*/  LDG.E R19, desc[UR8][R2.64+0x8] ;  /* 0x0000080802137981 */ /* 0x000f28000c1e1900 */
[----:B------:R-:W5:Y:S04]  /*0600*/  LDG.E R21, desc[UR8][R2.64+0xc] ;  /* 0x00000c0802157981 */ /* 0x000f68000c1e1900 */
[----:B------:R-:W5:Y:S01]  /*0610*/  LDG.E R12, desc[UR8][R12.64] ;  /* 0x000000080c0c7981 */ /* 0x000f62000c1e1900 */
[----:B------:R-:W-:Y:S01]  /*0620*/  UIADD3 UR4, UPT, UPT, UR4, 0x4, URZ ;  /* 0x0000000404047890 */ /* 0x000fe2000fffe0ff */
[----:B--2---:R-:W-:-:S04]  /*0630*/  IMAD R17, R4, R6, R17 ;  /* 0x0000000604117224 */ /* 0x004fc800078e0211 */
[----:B---3--:R-:W-:-:S04]  /*0640*/  IMAD R16, R16, R8, R17 ;  /* 0x0000000810107224 */ /* 0x008fc800078e0211 */
[----:B----4-:R-:W-:-:S04]  /*0650*/  IMAD R16, R19, R18, R16 ;  /* 0x0000001213107224 */ /* 0x010fc800078e0210 */
[----:B-----5:R-:W-:-:S07]  /*0660*/  IMAD R17, R21, R12, R16 ;  /* 0x0000000c15117224 */ /* 0x020fce00078e0210 */
.L_x_10:
[----:B------:R-:W-:Y:S05]  /*0670*/  BRA.U !UP1, `(.L_x_7) ;  /* 0x00000001098c7547 */ /* 0x000fea000b800000 */
[----:B------:R-:W-:Y:S02]  /*0680*/  UISETP.NE.AND UP0, UPT, UR7, 0x1, UPT ;  /* 0x000000010700788c */ /* 0x000fe4000bf05270 */
[----:B------:R-:W-:-:S04]  /*0690*/  ULOP3.LUT UR5, UR5, 0x1, URZ, 0xc0, !UPT ;  /* 0x0000000105057892 */ /* 0x000fc8000f8ec0ff */
[----:B------:R-:W-:-:S03]  /*06a0*/  UISETP.NE.U32.AND UP1, UPT, UR5, 0x1, UPT ;  /* 0x000000010500788c */ /* 0x000fc6000bf25070 */
        /* <DEDUP_REMOVED lines=9> */
[----:B---3--:R-:W-:Y:S01]  /*0740*/  IMAD.WIDE.U32 R2, R7, 0x4, R2 ;  /* 0x0000000407027825 */ /* 0x008fe200078e0002 */
[----:B------:R-:W-:Y:S02]  /*0750*/  IADD3.X R7, PT, PT, RZ, RZ, RZ, P0, !PT ;  /* 0x000000ffff077210 */ /* 0x000fe400007fe4ff */
[----:B-1----:R-:W-:Y:S01]  /*0760*/  LEA R6, P0, R10, UR6, 0x2 ;  /* 0x000000060a067c11 */ /* 0x002fe2000f8010ff */
[----:B------:R-:W-:Y:S02]  /*0770*/  IMAD.WIDE R8, R8, 0x4, R4 ;  /* 0x0000000408087825 */ /* 0x000fe400078e0204 */
[----:B------:R-:W2:Y:S01]  /*0780*/  LDG.E R2, desc[UR8][R2.64] ;  /* 0x0000000802027981 */ /* 0x000ea2000c1e1900 */
[----:B------:R-:W-:-:S03]  /*0790*/  LEA.HI.X R7, R10, UR7, R7, 0x2, P0 ;  /* 0x000000070a077c11 */ /* 0x000fc600080f1407 */
[----:B------:R-:W2:Y:S04]  /*07a0*/  LDG.E R4, desc[UR8][R4.64] ;  /* 0x0000000804047981 */ /* 0x000ea8000c1e1900 */
[----:B------:R-:W3:Y:S04]  /*07b0*/  LDG.E R6, desc[UR8][R6.64+0x4] ;  /* 0x0000040806067981 */ /* 0x000ee8000c1e1900 */
[----:B------:R-:W3:Y:S01]  /*07c0*/  LDG.E R8, desc[UR8][R8.64] ;  /* 0x0000000808087981 */ /* 0x000ee2000c1e1900 */
[----:B------:R-:W-:Y:S01]  /*07d0*/  UIADD3 UR4, UPT, UPT, UR4, 0x2, URZ ;  /* 0x0000000204047890 */ /* 0x000fe2000fffe0ff */
[----:B--2---:R-:W-:-:S04]  /*07e0*/  IMAD R17, R2, R4, R17 ;  /* 0x0000000402117224 */ /* 0x004fc800078e0211 */
[----:B---3--:R-:W-:-:S07]  /*07f0*/  IMAD R17, R6, R8, R17 ;  /* 0x0000000806117224 */ /* 0x008fce00078e0211 */
.L_x_11:
[----:B------:R-:W-:Y:S05]  /*0800*/  BRA.U UP1, `(.L_x_7) ;  /* 0x0000000101287547 */ /* 0x000fea000b800000 */
[----:B------:R-:W0:Y:S01]  /*0810*/  LDC R6, c[0x0][0x394] ;  /* 0x0000e500ff067b82 */ /* 0x000e220000000800 */
[----:B------:R-:W-:-:S07]  /*0820*/  IADD3 R7, PT, PT, R14, UR4, RZ ;  /* 0x000000040e077c10 */ /* 0x000fce000fffe0ff */
[----:B------:R-:W1:Y:S08]  /*0830*/  LDC.64 R2, c[0x0][0x388] ;  /* 0x0000e200ff027b82 */ /* 0x000e700000000a00 */
[----:B------:R-:W2:Y:S01]  /*0840*/  LDC.64 R4, c[0x0][0x398] ;  /* 0x0000e600ff047b82 */ /* 0x000ea20000000a00 */
[----:B0-----:R-:W-:Y:S02]  /*0850*/  IMAD R9, R6, UR4, R15 ;  /* 0x0000000406097c24 */ /* 0x001fe4000f8e020f */
[----:B-1----:R-:W-:-:S06]  /*0860*/  IMAD.WIDE.U32 R2, R7, 0x4, R2 ;  /* 0x0000000407027825 */ /* 0x002fcc00078e0002 */
[----:B------:R-:W3:Y:S01]  /*0870*/  LDG.E R2, desc[UR8][R2.64] ;  /* 0x0000000802027981 */ /* 0x000ee2000c1e1900 */
[----:B--2---:R-:W-:-:S06]  /*0880*/  IMAD.WIDE R4, R9, 0x4, R4 ;  /* 0x0000000409047825 */ /* 0x004fcc00078e0204 */
[----:B------:R-:W3:Y:S02]  /*0890*/  LDG.E R4, desc[UR8][R4.64] ;  /* 0x0000000804047981 */ /* 0x000ee4000c1e1900 */
[----:B---3--:R-:W-:-:S07]  /*08a0*/  IMAD R17, R2, R4, R17 ;  /* 0x0000000402117224 */ /* 0x008fce00078e0211 */
.L_x_7:
[----:B------:R-:W0:Y:S01]  /*08b0*/  LDC.64 R2, c[0x0][0x3a8] ;  /* 0x0000ea00ff027b82 */ /* 0x000e220000000a00 */
[----:B------:R-:W1:Y:S02]  /*08c0*/  LDCU UR4, c[0x0][0x3a0] ;  /* 0x00007400ff0477ac */ /* 0x000e640008000800 */
[----:B-1----:R-:W-:-:S04]  /*08d0*/  IMAD R15, R0, UR4, R15 ;  /* 0x00000004000f7c24 */ /* 0x002fc8000f8e020f */
[----:B0-----:R-:W-:-:S05]  /*08e0*/  IMAD.WIDE R2, R15, 0x4, R2 ;  /* 0x000000040f027825 */ /* 0x001fca00078e0202 */
[----:B------:R-:W-:Y:S01]  /*08f0*/  STG.E desc[UR8][R2.64], R17 ;  /* 0x0000001102007986 */ /* 0x000fe2000c101908 */
[----:B------:R-:W-:Y:S05]  /*0900*/  EXIT ;  /* 0x000000000000794d */ /* 0x000fea0003800000 */
.L_x_12:
        /* <DEDUP_REMOVED lines=15> */
.L_x_14:


//--------------------- .nv.shared._Z21multiply_kernel_smart6MatrixS_S_ --------------------------
	.section	.nv.shared._Z21multiply_kernel_smart6MatrixS_S_,"aw",@nobits
	.sectionflags	@""
	.align	4
.nv.shared._Z21multiply_kernel_smart6MatrixS_S_:
	.zero		9216


//--------------------- .nv.shared.reserved.0     --------------------------
	.section	.nv.shared.reserved.0,"aw",@nobits
	.weak		__nv_reservedSMEM_offset_0_alias
	.size		__nv_reservedSMEM_offset_0_alias, 0, 64
	.other		__nv_reservedSMEM_offset_0_alias,@"STO_CUDA_RESERVED_SHARED STV_DEFAULT"
__nv_reservedSMEM_offset_0_alias:
	.zero		0
	.zero		64


//--------------------- .nv.constant0._Z21multiply_kernel_smart6MatrixS_S_ --------------------------
	.section	.nv.constant0._Z21multiply_kernel_smart6MatrixS_S_,"a",@progbits
	.sectionflags	@""
	.align	4
.nv.constant0._Z21multiply_kernel_smart6MatrixS_S_:
	.zero		944


//--------------------- .nv.constant0._Z22multiply_kernel_stupid6MatrixS_S_ --------------------------
	.section	.nv.constant0._Z22multiply_kernel_stupid6MatrixS_S_,"a",@progbits
	.sectionflags	@""
	.align	4
.nv.constant0._Z22multiply_kernel_stupid6MatrixS_S_:
	.zero		944


//--------------------- SYMBOLS --------------------------

	.type		.nv.reservedSmem.offset0,@object
	.size		.nv.reservedSmem.offset0,0x4
	.type		.nv.reservedSmem.cap,@object
	.size		.nv.reservedSmem.cap,0x4
